//
// Generated by NVIDIA NVVM Compiler
//
// Compiler Build ID: CL-36424714
// Cuda compilation tools, release 13.0, V13.0.88
// Based on NVVM 20.0.0
//

.version 9.0
.target sm_100
.address_size 64

	// .globl	_Z4findPiS_S_
.extern .func  (.param .b32 func_retval0) vprintf
(
	.param .b64 vprintf_param_0,
	.param .b64 vprintf_param_1
)
;
// _ZZ4findPiS_S_E5sdata has been demoted
.global .align 1 .b8 $str[17] = {112, 111, 115, 32, 102, 111, 114, 32, 37, 100, 32, 61, 32, 37, 100, 10};

.visible .entry _Z4findPiS_S_(
	.param .u64 .ptr .align 1 _Z4findPiS_S__param_0,
	.param .u64 .ptr .align 1 _Z4findPiS_S__param_1,
	.param .u64 .ptr .align 1 _Z4findPiS_S__param_2
)
{
	.local .align 8 .b8 	__local_depot0[8];
	.reg .b64 	%SP;
	.reg .b64 	%SPL;
	.reg .pred 	%p<5>;
	.reg .b32 	%r<24>;
	.reg .b64 	%rd<12>;
	// demoted variable
	.shared .align 4 .b8 _ZZ4findPiS_S_E5sdata[40];
	mov.u64 	%SPL, __local_depot0;
	cvta.local.u64 	%SP, %SPL;
	ld.param.u64 	%rd4, [_Z4findPiS_S__param_0];
	ld.param.u64 	%rd3, [_Z4findPiS_S__param_1];
	cvta.to.global.u64 	%rd5, %rd4;
	mov.u32 	%r1, %tid.x;
	mov.u32 	%r10, %ctaid.x;
	mov.u32 	%r21, %ntid.x;
	mad.lo.s32 	%r22, %r10, %r21, %r1;
	mul.wide.u32 	%rd6, %r22, 4;
	add.s64 	%rd7, %rd5, %rd6;
	ld.global.u32 	%r11, [%rd7];
	shl.b32 	%r12, %r1, 2;
	mov.u32 	%r13, _ZZ4findPiS_S_E5sdata;
	add.s32 	%r4, %r13, %r12;
	st.shared.u32 	[%r4], %r11;
	bar.sync 	0;
	setp.lt.u32 	%p1, %r21, 2;
	@%p1 bra 	$L__BB0_6;
	add.u64 	%rd8, %SP, 0;
	add.u64 	%rd1, %SPL, 0;
	cvta.to.global.u64 	%rd2, %rd3;
	mov.u64 	%rd9, $str;
$L__BB0_2:
	mov.u32 	%r5, %r21;
	shr.u32 	%r21, %r5, 1;
	setp.ge.u32 	%p2, %r1, %r21;
	@%p2 bra 	$L__BB0_5;
	ld.global.u32 	%r14, [%rd2];
	shl.b32 	%r15, %r21, 2;
	add.s32 	%r16, %r4, %r15;
	ld.shared.u32 	%r17, [%r16];
	setp.ne.s32 	%p3, %r14, %r17;
	@%p3 bra 	$L__BB0_5;
	add.s32 	%r18, %r21, %r1;
	st.local.v2.u32 	[%rd1], {%r22, %r18};
	cvta.global.u64 	%rd10, %rd9;
	{ // callseq 0, 0
	.param .b64 param0;
	st.param.b64 	[param0], %rd10;
	.param .b64 param1;
	st.param.b64 	[param1], %rd8;
	.param .b32 retval0;
	call.uni (retval0), 
	vprintf, 
	(
	param0, 
	param1
	);
	ld.param.b32 	%r19, [retval0];
	} // callseq 0
	add.s32 	%r22, %r22, 1;
$L__BB0_5:
	bar.sync 	0;
	setp.gt.u32 	%p4, %r5, 3;
	@%p4 bra 	$L__BB0_2;
$L__BB0_6:
	ret;

}


// ===== COMPILED SASS (sm_100) =====

	.target	sm_100

	.elftype	@"ET_EXEC"


//--------------------- .note.nv.tkinfo           --------------------------
	.section	.note.nv.tkinfo,"",@"SHT_NOTE"
	.sectionflags	@"SHF_NOTE_NV_TKINFO"
	.tkinfo
        /*0018*/ 	.word	0x00000002
        /*0030*/ 	.string	""
        /*0030*/ 	.string	"ptxas"
        /*0030*/ 	.string	"Cuda compilation tools, release 13.0, V13.0.88"
        /*0030*/ 	.string	"Build cuda_13.0.r13.0/compiler.36424714_0"
        /*0030*/ 	.string	"-arch sm_100 -m 64 "



//--------------------- .note.nv.cuinfo           --------------------------
	.section	.note.nv.cuinfo,"",@"SHT_NOTE"
	.sectionflags	@"SHF_NOTE_NV_CUINFO"
        /*0018*/ 	.short	0x0002
        /*001a*/ 	.short	0x0064
        /*001c*/ 	.short	0x0082
	.zero		2


//--------------------- .nv.info                  --------------------------
	.section	.nv.info,"",@"SHT_CUDA_INFO"
	.align	4


	//----- nvinfo : EIATTR_REGCOUNT
	.align		4
        /*0000*/ 	.byte	0x04, 0x2f
        /*0002*/ 	.short	(.L_2 - .L_1)
	.align		4
.L_1:
        /*0004*/ 	.word	index@(_Z4findPiS_S_)
        /*0008*/ 	.word	0x0000001a


	//----- nvinfo : EIATTR_FRAME_SIZE
	.align		4
.L_2:
        /*000c*/ 	.byte	0x04, 0x11
        /*000e*/ 	.short	(.L_4 - .L_3)
	.align		4
.L_3:
        /*0010*/ 	.word	index@(_Z4findPiS_S_)
        /*0014*/ 	.word	0x00000008


	//----- nvinfo : EIATTR_MIN_STACK_SIZE
	.align		4
.L_4:
        /*0018*/ 	.byte	0x04, 0x12
        /*001a*/ 	.short	(.L_6 - .L_5)
	.align		4
.L_5:
        /*001c*/ 	.word	index@(_Z4findPiS_S_)
        /*0020*/ 	.word	0x00000008
.L_6:


//--------------------- .nv.compat                --------------------------
	.section	.nv.compat,"",@"SHT_CUDA_COMPAT_INFO"
	.align	4
        /*0000*/ 	.byte	0x02, 0x09, 0x00, 0x00, 0x02, 0x02, 0x01, 0x00, 0x02, 0x05, 0x05, 0x00, 0x03, 0x07, 0x01, 0x01
        /*0010*/ 	.byte	0x02, 0x03, 0x00, 0x00, 0x02, 0x06, 0x01, 0x00, 0x04, 0x0b, 0x08, 0x00, 0x09, 0x00, 0x00, 0x00
        /*0020*/ 	.byte	0x00, 0x00, 0x00, 0x00


//--------------------- .nv.info._Z4findPiS_S_    --------------------------
	.section	.nv.info._Z4findPiS_S_,"",@"SHT_CUDA_INFO"
	.sectionflags	@""
	.align	4


	//----- nvinfo : EIATTR_CUDA_API_VERSION
	.align		4
        /*0000*/ 	.byte	0x04, 0x37
        /*0002*/ 	.short	(.L_8 - .L_7)
.L_7:
        /*0004*/ 	.word	0x00000082


	//----- nvinfo : EIATTR_KPARAM_INFO
	.align		4
.L_8:
        /*0008*/ 	.byte	0x04, 0x17
        /*000a*/ 	.short	(.L_10 - .L_9)
.L_9:
        /*000c*/ 	.word	0x00000000
        /*0010*/ 	.short	0x0002
        /*0012*/ 	.short	0x0010
        /*0014*/ 	.byte	0x00, 0xf5, 0x21, 0x00


	//----- nvinfo : EIATTR_KPARAM_INFO
	.align		4
.L_10:
        /*0018*/ 	.byte	0x04, 0x17
        /*001a*/ 	.short	(.L_12 - .L_11)
.L_11:
        /*001c*/ 	.word	0x00000000
        /*0020*/ 	.short	0x0001
        /*0022*/ 	.short	0x0008
        /*0024*/ 	.byte	0x00, 0xf5, 0x21, 0x00


	//----- nvinfo : EIATTR_KPARAM_INFO
	.align		4
.L_12:
        /*0028*/ 	.byte	0x04, 0x17
        /*002a*/ 	.short	(.L_14 - .L_13)
.L_13:
        /*002c*/ 	.word	0x00000000
        /*0030*/ 	.short	0x0000
        /*0032*/ 	.short	0x0000
        /*0034*/ 	.byte	0x00, 0xf5, 0x21, 0x00


	//----- nvinfo : EIATTR_SPARSE_MMA_MASK
	.align		4
.L_14:
        /*0038*/ 	.byte	0x03, 0x50
        /*003a*/ 	.short	0x0000


	//----- nvinfo : EIATTR_MAXREG_COUNT
	.align		4
        /*003c*/ 	.byte	0x03, 0x1b
        /*003e*/ 	.short	0x00ff


	//----- nvinfo : EIATTR_NUM_BARRIERS
	.align		4
        /*0040*/ 	.byte	0x02, 0x4c
        /*0042*/ 	.byte	0x01
	.zero		1


	//----- nvinfo : EIATTR_EXTERNS
	.align		4
        /*0044*/ 	.byte	0x04, 0x0f
        /*0046*/ 	.short	(.L_16 - .L_15)


	//   ....[0]....
	.align		4
.L_15:
        /*0048*/ 	.word	index@(vprintf)


	//----- nvinfo : EIATTR_MERCURY_ISA_VERSION
	.align		4
.L_16:
        /*004c*/ 	.byte	0x03, 0x5f
        /*004e*/ 	.short	0x0101


	//----- nvinfo : EIATTR_VRC_CTA_INIT_COUNT
	.align		4
        /*0050*/ 	.byte	0x02, 0x4a
	.zero		1
	.zero		1


	//----- nvinfo : EIATTR_SYSCALL_OFFSETS
	.align		4
        /*0054*/ 	.byte	0x04, 0x46
        /*0056*/ 	.short	(.L_18 - .L_17)


	//   ....[0]....
.L_17:
        /*0058*/ 	.word	0x000002b0


	//----- nvinfo : EIATTR_EXIT_INSTR_OFFSETS
	.align		4
.L_18:
        /*005c*/ 	.byte	0x04, 0x1c
        /*005e*/ 	.short	(.L_20 - .L_19)


	//   ....[0]....
.L_19:
        /*0060*/ 	.word	0x00000150


	//   ....[1]....
        /*0064*/ 	.word	0x00000310


	//----- nvinfo : EIATTR_CRS_STACK_SIZE
	.align		4
.L_20:
        /*0068*/ 	.byte	0x04, 0x1e
        /*006a*/ 	.short	(.L_22 - .L_21)
.L_21:
        /*006c*/ 	.word	0x00000000


	//----- nvinfo : EIATTR_CBANK_PARAM_SIZE
	.align		4
.L_22:
        /*0070*/ 	.byte	0x03, 0x19
        /*0072*/ 	.short	0x0018


	//----- nvinfo : EIATTR_PARAM_CBANK
	.align		4
        /*0074*/ 	.byte	0x04, 0x0a
        /*0076*/ 	.short	(.L_24 - .L_23)
	.align		4
.L_23:
        /*0078*/ 	.word	index@(.nv.constant0._Z4findPiS_S_)
        /*007c*/ 	.short	0x0380
        /*007e*/ 	.short	0x0018


	//----- nvinfo : EIATTR_SW_WAR
	.align		4
.L_24:
        /*0080*/ 	.byte	0x04, 0x36
        /*0082*/ 	.short	(.L_26 - .L_25)
.L_25:
        /*0084*/ 	.word	0x00000008
.L_26:


//--------------------- .nv.callgraph             --------------------------
	.section	.nv.callgraph,"",@"SHT_CUDA_CALLGRAPH"
	.align	4
	.sectionentsize	8
	.align		4
        /*0000*/ 	.word	0x00000000
	.align		4
        /*0004*/ 	.word	0xffffffff
	.align		4
        /*0008*/ 	.word	index@(_Z4findPiS_S_)
	.align		4
        /*000c*/ 	.word	index@(vprintf)
	.align		4
        /*0010*/ 	.word	0x00000000
	.align		4
        /*0014*/ 	.word	0xfffffffe
	.align		4
        /*0018*/ 	.word	0x00000000
	.align		4
        /*001c*/ 	.word	0xfffffffd
	.align		4
        /*0020*/ 	.word	0x00000000
	.align		4
        /*0024*/ 	.word	0xfffffffc


//--------------------- .nv.constant4             --------------------------
	.section	.nv.constant4,"a",@progbits
	.align	8
	.align		8
.nv.constant4:
        /*0000*/ 	.dword	vprintf
	.align		8
        /*0008*/ 	.dword	$str


//--------------------- .text._Z4findPiS_S_       --------------------------
	.section	.text._Z4findPiS_S_,"ax",@progbits
	.align	128
        .global         _Z4findPiS_S_
        .type           _Z4findPiS_S_,@function
        .size           _Z4findPiS_S_,(.L_x_4 - _Z4findPiS_S_)
        .other          _Z4findPiS_S_,@"STO_CUDA_ENTRY STV_DEFAULT"
_Z4findPiS_S_:
.text._Z4findPiS_S_:
[----:B------:R-:W0:Y:S01]  /*0000*/  LDC R1, c[0x0][0x37c] ;  /* 0x0000df00ff017b82 */ /* 0x000e220000000800 */
[----:B------:R-:W1:Y:S01]  /*0010*/  S2R R18, SR_TID.X ;  /* 0x0000000000127919 */ /* 0x000e620000002100 */
[----:B------:R-:W2:Y:S06]  /*0020*/  LDCU UR7, c[0x0][0x2fc] ;  /* 0x00005f80ff0777ac */ /* 0x000eac0008000800 */
[----:B------:R-:W1:Y:S01]  /*0030*/  S2UR UR4, SR_CTAID.X ;  /* 0x00000000000479c3 */ /* 0x000e620000002500 */
[----:B0-----:R-:W-:Y:S01]  /*0040*/  VIADD R1, R1, 0xfffffff8 ;  /* 0xfffffff801017836 */ /* 0x001fe20000000000 */
[----:B------:R-:W0:Y:S06]  /*0050*/  LDCU.64 UR36, c[0x0][0x358] ;  /* 0x00006b00ff2477ac */ /* 0x000e2c0008000a00 */
[----:B------:R-:W1:Y:S08]  /*0060*/  LDC R23, c[0x0][0x360] ;  /* 0x0000d800ff177b82 */ /* 0x000e700000000800 */
[----:B------:R-:W3:Y:S01]  /*0070*/  LDC.64 R2, c[0x0][0x380] ;  /* 0x0000e000ff027b82 */ /* 0x000ee20000000a00 */
[----:B-1----:R-:W-:-:S04]  /*0080*/  IMAD R5, R23, UR4, R18 ;  /* 0x0000000417057c24 */ /* 0x002fc8000f8e0212 */
[----:B---3--:R-:W-:-:S06]  /*0090*/  IMAD.WIDE.U32 R2, R5, 0x4, R2 ;  /* 0x0000000405027825 */ /* 0x008fcc00078e0002 */
[----:B0-----:R-:W3:Y:S01]  /*00a0*/  LDG.E R2, desc[UR36][R2.64] ;  /* 0x0000002402027981 */ /* 0x001ee2000c1e1900 */
[----:B------:R-:W0:Y:S01]  /*00b0*/  S2UR UR5, SR_CgaCtaId ;  /* 0x00000000000579c3 */ /* 0x000e220000008800 */
[----:B------:R-:W-:Y:S01]  /*00c0*/  UMOV UR4, 0x400 ;  /* 0x0000040000047882 */ /* 0x000fe20000000000 */
[----:B------:R-:W1:Y:S01]  /*00d0*/  LDCU UR6, c[0x0][0x2f8] ;  /* 0x00005f00ff0677ac */ /* 0x000e620008000800 */
[----:B------:R-:W-:Y:S02]  /*00e0*/  ISETP.GE.U32.AND P0, PT, R23, 0x2, PT ;  /* 0x000000021700780c */ /* 0x000fe40003f06070 */
[----:B-1----:R-:W-:Y:S01]  /*00f0*/  IADD3 R16, P1, PT, R1, UR6, RZ ;  /* 0x0000000601107c10 */ /* 0x002fe2000ff3e0ff */
[----:B0-----:R-:W-:-:S04]  /*0100*/  ULEA UR4, UR5, UR4, 0x18 ;  /* 0x0000000405047291 */ /* 0x001fc8000f8ec0ff */
[----:B--2---:R-:W-:Y:S02]  /*0110*/  IMAD.X R17, RZ, RZ, UR7, P1 ;  /* 0x00000007ff117e24 */ /* 0x004fe400088e06ff */
[----:B------:R-:W-:-:S05]  /*0120*/  LEA R19, R18, UR4, 0x2 ;  /* 0x0000000412137c11 */ /* 0x000fca000f8e10ff */
[----:B---3--:R0:W-:Y:S01]  /*0130*/  STS [R19], R2 ;  /* 0x0000000213007388 */ /* 0x0081e20000000800 */
[----:B------:R-:W-:Y:S06]  /*0140*/  BAR.SYNC.DEFER_BLOCKING 0x0 ;  /* 0x0000000000007b1d */ /* 0x000fec0000010000 */
[----:B------:R-:W-:Y:S05]  /*0150*/  @!P0 EXIT ;  /* 0x000000000000894d */ /* 0x000fea0003800000 */
[----:B0-----:R-:W-:-:S07]  /*0160*/  IMAD.MOV.U32 R2, RZ, RZ, R5 ;  /* 0x000000ffff027224 */ /* 0x001fce00078e0005 */
.L_x_2:
[----:B------:R-:W-:Y:S02]  /*0170*/  MOV R22, R23 ;  /* 0x0000001700167202 */ /* 0x000fe40000000f00 */
[----:B------:R-:W-:-:S04]  /*0180*/  SHF.R.U32.HI R23, RZ, 0x1, R23 ;  /* 0x00000001ff177819 */ /* 0x000fc80000011617 */
[----:B------:R-:W-:-:S13]  /*0190*/  ISETP.GE.U32.AND P0, PT, R18, R23, PT ;  /* 0x000000171200720c */ /* 0x000fda0003f06070 */
[----:B------:R-:W-:Y:S05]  /*01a0*/  @P0 BRA `(.L_x_0) ;  /* 0x0000000000480947 */ /* 0x000fea0003800000 */
[----:B------:R-:W0:Y:S02]  /*01b0*/  LDC.64 R4, c[0x0][0x388] ;  /* 0x0000e200ff047b82 */ /* 0x000e240000000a00 */
[----:B0-----:R-:W2:Y:S01]  /*01c0*/  LDG.E R4, desc[UR36][R4.64] ;  /* 0x0000002404047981 */ /* 0x001ea2000c1e1900 */
[----:B------:R-:W-:-:S05]  /*01d0*/  IMAD R0, R23, 0x4, R19 ;  /* 0x0000000417007824 */ /* 0x000fca00078e0213 */
[----:B------:R-:W2:Y:S02]  /*01e0*/  LDS R3, [R0] ;  /* 0x0000000000037984 */ /* 0x000ea40000000800 */
[----:B--2---:R-:W-:-:S13]  /*01f0*/  ISETP.NE.AND P0, PT, R4, R3, PT ;  /* 0x000000030400720c */ /* 0x004fda0003f05270 */
[----:B------:R-:W-:Y:S05]  /*0200*/  @P0 BRA `(.L_x_0) ;  /* 0x0000000000300947 */ /* 0x000fea0003800000 */
[----:B------:R-:W-:Y:S01]  /*0210*/  MOV R8, 0x0 ;  /* 0x0000000000087802 */ /* 0x000fe20000000f00 */
[----:B------:R-:W-:Y:S01]  /*0220*/  IMAD.IADD R3, R23, 0x1, R18 ;  /* 0x0000000117037824 */ /* 0x000fe200078e0212 */
[----:B------:R-:W0:Y:S01]  /*0230*/  LDCU.64 UR4, c[0x4][0x8] ;  /* 0x01000100ff0477ac */ /* 0x000e220008000a00 */
[----:B------:R-:W-:Y:S01]  /*0240*/  IMAD.MOV.U32 R6, RZ, RZ, R16 ;  /* 0x000000ffff067224 */ /* 0x000fe200078e0010 */
[----:B------:R-:W-:Y:S02]  /*0250*/  MOV R7, R17 ;  /* 0x0000001100077202 */ /* 0x000fe40000000f00 */
[----:B------:R1:W-:Y:S01]  /*0260*/  STL.64 [R1], R2 ;  /* 0x0000000201007387 */ /* 0x0003e20000100a00 */
[----:B------:R-:W2:Y:S01]  /*0270*/  LDC.64 R8, c[0x4][R8] ;  /* 0x0100000008087b82 */ /* 0x000ea20000000a00 */
[----:B0-----:R-:W-:Y:S01]  /*0280*/  MOV R4, UR4 ;  /* 0x0000000400047c02 */ /* 0x001fe20008000f00 */
[----:B-1----:R-:W-:-:S07]  /*0290*/  IMAD.U32 R5, RZ, RZ, UR5 ;  /* 0x00000005ff057e24 */ /* 0x002fce000f8e00ff */
[----:B------:R-:W-:-:S07]  /*02a0*/  LEPC R20, `(.L_x_1) ;  /* 0x000000001014794e */ /* 0x000fce0000000000 */
[----:B--2---:R-:W-:Y:S05]  /*02b0*/  CALL.ABS.NOINC R8 ;  /* 0x0000000008007343 */ /* 0x004fea0003c00000 */
.L_x_1:
[----:B------:R-:W-:-:S07]  /*02c0*/  VIADD R2, R2, 0x1 ;  /* 0x0000000102027836 */ /* 0x000fce0000000000 */
.L_x_0:
[----:B------:R-:W-:Y:S01]  /*02d0*/  ISETP.GT.U32.AND P0, PT, R22, 0x3, PT ;  /* 0x000000031600780c */ /* 0x000fe20003f04070 */
[----:B------:R-:W-:Y:S05]  /*02e0*/  WARPSYNC.ALL ;  /* 0x0000000000007948 */ /* 0x000fea0003800000 */
[----:B------:R-:W-:Y:S07]  /*02f0*/  BAR.SYNC.DEFER_BLOCKING 0x0 ;  /* 0x0000000000007b1d */ /* 0x000fee0000010000 */
[----:B------:R-:W-:Y:S05]  /*0300*/  @P0 BRA `(.L_x_2) ;  /* 0xfffffffc00980947 */ /* 0x000fea000383ffff */
[----:B------:R-:W-:Y:S05]  /*0310*/  EXIT ;  /* 0x000000000000794d */ /* 0x000fea0003800000 */
.L_x_3:
[----:B------:R-:W-:-:S00]  /*0320*/  BRA `(.L_x_3) ;  /* 0xfffffffc00fc7947 */ /* 0x000fc0000383ffff */
[----:B------:R-:W-:-:S00]  /*0330*/  NOP ;  /* 0x0000000000007918 */ /* 0x000fc00000000000 */
        /* <DEDUP_REMOVED lines=12> */
.L_x_4:


//--------------------- .nv.global.init           --------------------------
	.section	.nv.global.init,"aw",@progbits
.nv.global.init:
	.type		$str,@object
	.size		$str,(.L_0 - $str)
$str:
        /*0000*/ 	.byte	0x70, 0x6f, 0x73, 0x20, 0x66, 0x6f, 0x72, 0x20, 0x25, 0x64, 0x20, 0x3d, 0x20, 0x25, 0x64, 0x0a
        /*0010*/ 	.byte	0x00
.L_0:


//--------------------- .nv.shared._Z4findPiS_S_  --------------------------
	.section	.nv.shared._Z4findPiS_S_,"aw",@nobits
	.sectionflags	@""
	.align	4
.nv.shared._Z4findPiS_S_:
	.zero		1064


//--------------------- .nv.shared.reserved.0     --------------------------
	.section	.nv.shared.reserved.0,"aw",@nobits
	.weak		__nv_reservedSMEM_offset_0_alias
	.size		__nv_reservedSMEM_offset_0_alias, 0, 64
	.other		__nv_reservedSMEM_offset_0_alias,@"STO_CUDA_RESERVED_SHARED STV_DEFAULT"
__nv_reservedSMEM_offset_0_alias:
	.zero		0
	.zero		64


//--------------------- .nv.constant0._Z4findPiS_S_ --------------------------
	.section	.nv.constant0._Z4findPiS_S_,"a",@progbits
	.sectionflags	@""
	.align	4
.nv.constant0._Z4findPiS_S_:
	.zero		920


//--------------------- SYMBOLS --------------------------

	.type		.nv.reservedSmem.offset0,@object
	.size		.nv.reservedSmem.offset0,0x4
	.type		.nv.reservedSmem.cap,@object
	.size		.nv.reservedSmem.cap,0x4
	.type		vprintf,@function
